//
// Generated by NVIDIA NVVM Compiler
//
// Compiler Build ID: CL-36424714
// Cuda compilation tools, release 13.0, V13.0.88
// Based on NVVM 20.0.0
//

.version 9.0
.target sm_100
.address_size 64

	// .globl	_Z10FHT_kernelPfS_i
.global .align 4 .b8 __cudart_i2opi_f[24] = {65, 144, 67, 60, 153, 149, 98, 219, 192, 221, 52, 245, 209, 87, 39, 252, 41, 21, 68, 78, 110, 131, 249, 162};

.visible .entry _Z10FHT_kernelPfS_i(
	.param .u64 .ptr .align 1 _Z10FHT_kernelPfS_i_param_0,
	.param .u64 .ptr .align 1 _Z10FHT_kernelPfS_i_param_1,
	.param .u32 _Z10FHT_kernelPfS_i_param_2
)
{
	.local .align 4 .b8 	__local_depot0[28];
	.reg .b64 	%SP;
	.reg .b64 	%SPL;
	.reg .pred 	%p<20>;
	.reg .b32 	%r<88>;
	.reg .b32 	%f<57>;
	.reg .b64 	%rd<46>;
	.reg .b64 	%fd<11>;

	mov.u64 	%SPL, __local_depot0;
	ld.param.u64 	%rd14, [_Z10FHT_kernelPfS_i_param_0];
	ld.param.u64 	%rd15, [_Z10FHT_kernelPfS_i_param_1];
	ld.param.u32 	%r30, [_Z10FHT_kernelPfS_i_param_2];
	add.u64 	%rd1, %SPL, 0;
	add.u64 	%rd2, %SPL, 0;
	mov.u32 	%r31, %ctaid.x;
	mov.u32 	%r32, %ntid.x;
	mov.u32 	%r33, %tid.x;
	mad.lo.s32 	%r1, %r31, %r32, %r33;
	setp.ge.s32 	%p1, %r1, %r30;
	@%p1 bra 	$L__BB0_21;
	setp.lt.s32 	%p2, %r30, 1;
	mov.f32 	%f56, 0f00000000;
	@%p2 bra 	$L__BB0_20;
	cvt.rn.f64.s32 	%fd3, %r1;
	mul.f64 	%fd1, %fd3, 0d401921FB54442D18;
	cvt.rn.f64.u32 	%fd2, %r30;
	cvta.to.global.u64 	%rd3, %rd14;
	mov.f32 	%f56, 0f00000000;
	mov.b32 	%r79, 0;
	mov.u64 	%rd30, __cudart_i2opi_f;
$L__BB0_3:
	cvt.rn.f64.u32 	%fd4, %r79;
	mul.f64 	%fd5, %fd1, %fd4;
	div.rn.f64 	%fd6, %fd5, %fd2;
	cvt.rn.f32.f64 	%f2, %fd6;
	mul.wide.u32 	%rd18, %r79, 4;
	add.s64 	%rd19, %rd3, %rd18;
	ld.global.f32 	%f3, [%rd19];
	mul.f32 	%f17, %f2, 0f3F22F983;
	cvt.rni.s32.f32 	%r87, %f17;
	cvt.rn.f32.s32 	%f18, %r87;
	fma.rn.f32 	%f19, %f18, 0fBFC90FDA, %f2;
	fma.rn.f32 	%f20, %f18, 0fB3A22168, %f19;
	fma.rn.f32 	%f55, %f18, 0fA7C234C5, %f20;
	abs.f32 	%f5, %f2;
	setp.ltu.f32 	%p3, %f5, 0f47CE4780;
	mov.u32 	%r83, %r87;
	mov.f32 	%f54, %f55;
	@%p3 bra 	$L__BB0_11;
	setp.neu.f32 	%p4, %f5, 0f7F800000;
	@%p4 bra 	$L__BB0_6;
	mov.f32 	%f23, 0f00000000;
	mul.rn.f32 	%f54, %f2, %f23;
	mov.b32 	%r83, 0;
	bra.uni 	$L__BB0_11;
$L__BB0_6:
	mov.b32 	%r4, %f2;
	mov.b64 	%rd44, 0;
	mov.b32 	%r80, 0;
	mov.u64 	%rd42, %rd30;
	mov.u64 	%rd43, %rd2;
$L__BB0_7:
	.pragma "nounroll";
	ld.global.nc.u32 	%r36, [%rd42];
	shl.b32 	%r37, %r4, 8;
	or.b32  	%r38, %r37, -2147483648;
	mad.wide.u32 	%rd22, %r36, %r38, %rd44;
	shr.u64 	%rd44, %rd22, 32;
	st.local.u32 	[%rd43], %rd22;
	add.s32 	%r80, %r80, 1;
	add.s64 	%rd43, %rd43, 4;
	add.s64 	%rd42, %rd42, 4;
	setp.ne.s32 	%p5, %r80, 6;
	@%p5 bra 	$L__BB0_7;
	shr.u32 	%r39, %r4, 23;
	st.local.u32 	[%rd2+24], %rd44;
	and.b32  	%r7, %r39, 31;
	and.b32  	%r40, %r39, 224;
	add.s32 	%r41, %r40, -128;
	shr.u32 	%r42, %r41, 5;
	mul.wide.u32 	%rd23, %r42, 4;
	sub.s64 	%rd10, %rd2, %rd23;
	ld.local.u32 	%r81, [%rd10+24];
	ld.local.u32 	%r82, [%rd10+20];
	setp.eq.s32 	%p6, %r7, 0;
	@%p6 bra 	$L__BB0_10;
	shf.l.wrap.b32 	%r81, %r82, %r81, %r7;
	ld.local.u32 	%r43, [%rd10+16];
	shf.l.wrap.b32 	%r82, %r43, %r82, %r7;
$L__BB0_10:
	shr.u32 	%r44, %r81, 30;
	shf.l.wrap.b32 	%r45, %r82, %r81, 2;
	shl.b32 	%r46, %r82, 2;
	shr.u32 	%r47, %r45, 31;
	add.s32 	%r48, %r47, %r44;
	neg.s32 	%r49, %r48;
	setp.lt.s32 	%p7, %r4, 0;
	selp.b32 	%r83, %r49, %r48, %p7;
	xor.b32  	%r50, %r45, %r4;
	shr.s32 	%r51, %r45, 31;
	xor.b32  	%r52, %r51, %r45;
	xor.b32  	%r53, %r51, %r46;
	cvt.u64.u32 	%rd24, %r52;
	shl.b64 	%rd25, %rd24, 32;
	cvt.u64.u32 	%rd26, %r53;
	or.b64  	%rd27, %rd25, %rd26;
	cvt.rn.f64.s64 	%fd7, %rd27;
	mul.f64 	%fd8, %fd7, 0d3BF921FB54442D19;
	cvt.rn.f32.f64 	%f21, %fd8;
	neg.f32 	%f22, %f21;
	setp.lt.s32 	%p8, %r50, 0;
	selp.f32 	%f54, %f22, %f21, %p8;
$L__BB0_11:
	setp.ltu.f32 	%p9, %f5, 0f47CE4780;
	add.s32 	%r55, %r83, 1;
	mul.rn.f32 	%f24, %f54, %f54;
	and.b32  	%r56, %r83, 1;
	setp.eq.b32 	%p10, %r56, 1;
	selp.f32 	%f25, %f54, 0f3F800000, %p10;
	fma.rn.f32 	%f26, %f24, %f25, 0f00000000;
	fma.rn.f32 	%f27, %f24, 0f37CBAC00, 0fBAB607ED;
	selp.f32 	%f28, 0fB94D4153, %f27, %p10;
	selp.f32 	%f29, 0f3C0885E4, 0f3D2AAABB, %p10;
	fma.rn.f32 	%f30, %f28, %f24, %f29;
	selp.f32 	%f31, 0fBE2AAAA8, 0fBEFFFFFF, %p10;
	fma.rn.f32 	%f32, %f30, %f24, %f31;
	fma.rn.f32 	%f33, %f32, %f26, %f25;
	and.b32  	%r57, %r55, 2;
	setp.eq.s32 	%p11, %r57, 0;
	mov.f32 	%f34, 0f00000000;
	sub.f32 	%f35, %f34, %f33;
	selp.f32 	%f9, %f33, %f35, %p11;
	@%p9 bra 	$L__BB0_19;
	setp.neu.f32 	%p12, %f5, 0f7F800000;
	@%p12 bra 	$L__BB0_14;
	mov.f32 	%f38, 0f00000000;
	mul.rn.f32 	%f55, %f2, %f38;
	mov.b32 	%r87, 0;
	bra.uni 	$L__BB0_19;
$L__BB0_14:
	mov.b32 	%r16, %f2;
	shl.b32 	%r59, %r16, 8;
	or.b32  	%r17, %r59, -2147483648;
	mov.b64 	%rd45, 0;
	mov.b32 	%r84, 0;
$L__BB0_15:
	.pragma "nounroll";
	mul.wide.u32 	%rd29, %r84, 4;
	add.s64 	%rd31, %rd30, %rd29;
	ld.global.nc.u32 	%r60, [%rd31];
	mad.wide.u32 	%rd32, %r60, %r17, %rd45;
	shr.u64 	%rd45, %rd32, 32;
	add.s64 	%rd33, %rd1, %rd29;
	st.local.u32 	[%rd33], %rd32;
	add.s32 	%r84, %r84, 1;
	setp.ne.s32 	%p13, %r84, 6;
	@%p13 bra 	$L__BB0_15;
	shr.u32 	%r61, %r16, 23;
	st.local.u32 	[%rd1+24], %rd45;
	and.b32  	%r20, %r61, 31;
	and.b32  	%r62, %r61, 224;
	add.s32 	%r63, %r62, -128;
	shr.u32 	%r64, %r63, 5;
	mul.wide.u32 	%rd34, %r64, 4;
	sub.s64 	%rd13, %rd1, %rd34;
	ld.local.u32 	%r85, [%rd13+24];
	ld.local.u32 	%r86, [%rd13+20];
	setp.eq.s32 	%p14, %r20, 0;
	@%p14 bra 	$L__BB0_18;
	shf.l.wrap.b32 	%r85, %r86, %r85, %r20;
	ld.local.u32 	%r65, [%rd13+16];
	shf.l.wrap.b32 	%r86, %r65, %r86, %r20;
$L__BB0_18:
	shr.u32 	%r66, %r85, 30;
	shf.l.wrap.b32 	%r67, %r86, %r85, 2;
	shl.b32 	%r68, %r86, 2;
	shr.u32 	%r69, %r67, 31;
	add.s32 	%r70, %r69, %r66;
	neg.s32 	%r71, %r70;
	setp.lt.s32 	%p15, %r16, 0;
	selp.b32 	%r87, %r71, %r70, %p15;
	xor.b32  	%r72, %r67, %r16;
	shr.s32 	%r73, %r67, 31;
	xor.b32  	%r74, %r73, %r67;
	xor.b32  	%r75, %r73, %r68;
	cvt.u64.u32 	%rd35, %r74;
	shl.b64 	%rd36, %rd35, 32;
	cvt.u64.u32 	%rd37, %r75;
	or.b64  	%rd38, %rd36, %rd37;
	cvt.rn.f64.s64 	%fd9, %rd38;
	mul.f64 	%fd10, %fd9, 0d3BF921FB54442D19;
	cvt.rn.f32.f64 	%f36, %fd10;
	neg.f32 	%f37, %f36;
	setp.lt.s32 	%p16, %r72, 0;
	selp.f32 	%f55, %f37, %f36, %p16;
$L__BB0_19:
	mul.rn.f32 	%f39, %f55, %f55;
	and.b32  	%r77, %r87, 1;
	setp.eq.b32 	%p17, %r77, 1;
	selp.f32 	%f40, 0f3F800000, %f55, %p17;
	fma.rn.f32 	%f41, %f39, %f40, 0f00000000;
	fma.rn.f32 	%f42, %f39, 0f37CBAC00, 0fBAB607ED;
	selp.f32 	%f43, %f42, 0fB94D4153, %p17;
	selp.f32 	%f44, 0f3D2AAABB, 0f3C0885E4, %p17;
	fma.rn.f32 	%f45, %f43, %f39, %f44;
	selp.f32 	%f46, 0fBEFFFFFF, 0fBE2AAAA8, %p17;
	fma.rn.f32 	%f47, %f45, %f39, %f46;
	fma.rn.f32 	%f48, %f47, %f41, %f40;
	and.b32  	%r78, %r87, 2;
	setp.eq.s32 	%p18, %r78, 0;
	mov.f32 	%f49, 0f00000000;
	sub.f32 	%f50, %f49, %f48;
	selp.f32 	%f51, %f48, %f50, %p18;
	add.f32 	%f52, %f9, %f51;
	fma.rn.f32 	%f56, %f3, %f52, %f56;
	add.s32 	%r79, %r79, 1;
	setp.ne.s32 	%p19, %r79, %r30;
	@%p19 bra 	$L__BB0_3;
$L__BB0_20:
	cvta.to.global.u64 	%rd39, %rd15;
	mul.wide.s32 	%rd40, %r1, 4;
	add.s64 	%rd41, %rd39, %rd40;
	st.global.f32 	[%rd41], %f56;
$L__BB0_21:
	ret;

}


// ===== COMPILED SASS (sm_100) =====

	.target	sm_100

	.elftype	@"ET_EXEC"


//--------------------- .note.nv.tkinfo           --------------------------
	.section	.note.nv.tkinfo,"",@"SHT_NOTE"
	.sectionflags	@"SHF_NOTE_NV_TKINFO"
	.tkinfo
        /*0018*/ 	.word	0x00000002
        /*0030*/ 	.string	""
        /*0030*/ 	.string	"ptxas"
        /*0030*/ 	.string	"Cuda compilation tools, release 13.0, V13.0.88"
        /*0030*/ 	.string	"Build cuda_13.0.r13.0/compiler.36424714_0"
        /*0030*/ 	.string	"-arch sm_100 -m 64 "



//--------------------- .note.nv.cuinfo           --------------------------
	.section	.note.nv.cuinfo,"",@"SHT_NOTE"
	.sectionflags	@"SHF_NOTE_NV_CUINFO"
        /*0018*/ 	.short	0x0002
        /*001a*/ 	.short	0x0064
        /*001c*/ 	.short	0x0082
	.zero		2


//--------------------- .nv.info                  --------------------------
	.section	.nv.info,"",@"SHT_CUDA_INFO"
	.align	4


	//----- nvinfo : EIATTR_REGCOUNT
	.align		4
        /*0000*/ 	.byte	0x04, 0x2f
        /*0002*/ 	.short	(.L_2 - .L_1)
	.align		4
.L_1:
        /*0004*/ 	.word	index@(_Z10FHT_kernelPfS_i)
        /*0008*/ 	.word	0x0000001c


	//----- nvinfo : EIATTR_FRAME_SIZE
	.align		4
.L_2:
        /*000c*/ 	.byte	0x04, 0x11
        /*000e*/ 	.short	(.L_4 - .L_3)
	.align		4
.L_3:
        /*0010*/ 	.word	index@($__internal_0_$__cuda_sm20_div_rn_f64_full)
        /*0014*/ 	.word	0x00000020


	//----- nvinfo : EIATTR_FRAME_SIZE
	.align		4
.L_4:
        /*0018*/ 	.byte	0x04, 0x11
        /*001a*/ 	.short	(.L_6 - .L_5)
	.align		4
.L_5:
        /*001c*/ 	.word	index@(_Z10FHT_kernelPfS_i)
        /*0020*/ 	.word	0x00000020


	//----- nvinfo : EIATTR_MIN_STACK_SIZE
	.align		4
.L_6:
        /*0024*/ 	.byte	0x04, 0x12
        /*0026*/ 	.short	(.L_8 - .L_7)
	.align		4
.L_7:
        /*0028*/ 	.word	index@(_Z10FHT_kernelPfS_i)
        /*002c*/ 	.word	0x00000020
.L_8:


//--------------------- .nv.compat                --------------------------
	.section	.nv.compat,"",@"SHT_CUDA_COMPAT_INFO"
	.align	4
        /*0000*/ 	.byte	0x02, 0x09, 0x00, 0x00, 0x02, 0x02, 0x01, 0x00, 0x02, 0x05, 0x05, 0x00, 0x03, 0x07, 0x01, 0x01
        /*0010*/ 	.byte	0x02, 0x03, 0x00, 0x00, 0x02, 0x06, 0x01, 0x00, 0x04, 0x0b, 0x08, 0x00, 0x01, 0x00, 0x00, 0x00
        /*0020*/ 	.byte	0x00, 0x00, 0x00, 0x00


//--------------------- .nv.info._Z10FHT_kernelPfS_i --------------------------
	.section	.nv.info._Z10FHT_kernelPfS_i,"",@"SHT_CUDA_INFO"
	.sectionflags	@""
	.align	4


	//----- nvinfo : EIATTR_CUDA_API_VERSION
	.align		4
        /*0000*/ 	.byte	0x04, 0x37
        /*0002*/ 	.short	(.L_10 - .L_9)
.L_9:
        /*0004*/ 	.word	0x00000082


	//----- nvinfo : EIATTR_KPARAM_INFO
	.align		4
.L_10:
        /*0008*/ 	.byte	0x04, 0x17
        /*000a*/ 	.short	(.L_12 - .L_11)
.L_11:
        /*000c*/ 	.word	0x00000000
        /*0010*/ 	.short	0x0002
        /*0012*/ 	.short	0x0010
        /*0014*/ 	.byte	0x00, 0xf0, 0x11, 0x00


	//----- nvinfo : EIATTR_KPARAM_INFO
	.align		4
.L_12:
        /*0018*/ 	.byte	0x04, 0x17
        /*001a*/ 	.short	(.L_14 - .L_13)
.L_13:
        /*001c*/ 	.word	0x00000000
        /*0020*/ 	.short	0x0001
        /*0022*/ 	.short	0x0008
        /*0024*/ 	.byte	0x00, 0xf5, 0x21, 0x00


	//----- nvinfo : EIATTR_KPARAM_INFO
	.align		4
.L_14:
        /*0028*/ 	.byte	0x04, 0x17
        /*002a*/ 	.short	(.L_16 - .L_15)
.L_15:
        /*002c*/ 	.word	0x00000000
        /*0030*/ 	.short	0x0000
        /*0032*/ 	.short	0x0000
        /*0034*/ 	.byte	0x00, 0xf5, 0x21, 0x00


	//----- nvinfo : EIATTR_SPARSE_MMA_MASK
	.align		4
.L_16:
        /*0038*/ 	.byte	0x03, 0x50
        /*003a*/ 	.short	0x0000


	//----- nvinfo : EIATTR_MAXREG_COUNT
	.align		4
        /*003c*/ 	.byte	0x03, 0x1b
        /*003e*/ 	.short	0x00ff


	//----- nvinfo : EIATTR_MERCURY_ISA_VERSION
	.align		4
        /*0040*/ 	.byte	0x03, 0x5f
        /*0042*/ 	.short	0x0101


	//----- nvinfo : EIATTR_VRC_CTA_INIT_COUNT
	.align		4
        /*0044*/ 	.byte	0x02, 0x4a
	.zero		1
	.zero		1


	//----- nvinfo : EIATTR_EXIT_INSTR_OFFSETS
	.align		4
        /*0048*/ 	.byte	0x04, 0x1c
        /*004a*/ 	.short	(.L_18 - .L_17)


	//   ....[0]....
.L_17:
        /*004c*/ 	.word	0x00000080


	//   ....[1]....
        /*0050*/ 	.word	0x00000d10


	//----- nvinfo : EIATTR_CRS_STACK_SIZE
	.align		4
.L_18:
        /*0054*/ 	.byte	0x04, 0x1e
        /*0056*/ 	.short	(.L_20 - .L_19)
.L_19:
        /*0058*/ 	.word	0x00000000


	//----- nvinfo : EIATTR_CBANK_PARAM_SIZE
	.align		4
.L_20:
        /*005c*/ 	.byte	0x03, 0x19
        /*005e*/ 	.short	0x0014


	//----- nvinfo : EIATTR_PARAM_CBANK
	.align		4
        /*0060*/ 	.byte	0x04, 0x0a
        /*0062*/ 	.short	(.L_22 - .L_21)
	.align		4
.L_21:
        /*0064*/ 	.word	index@(.nv.constant0._Z10FHT_kernelPfS_i)
        /*0068*/ 	.short	0x0380
        /*006a*/ 	.short	0x0014


	//----- nvinfo : EIATTR_SW_WAR
	.align		4
.L_22:
        /*006c*/ 	.byte	0x04, 0x36
        /*006e*/ 	.short	(.L_24 - .L_23)
.L_23:
        /*0070*/ 	.word	0x00000008
.L_24:


//--------------------- .nv.callgraph             --------------------------
	.section	.nv.callgraph,"",@"SHT_CUDA_CALLGRAPH"
	.align	4
	.sectionentsize	8
	.align		4
        /*0000*/ 	.word	0x00000000
	.align		4
        /*0004*/ 	.word	0xffffffff
	.align		4
        /*0008*/ 	.word	0x00000000
	.align		4
        /*000c*/ 	.word	0xfffffffe
	.align		4
        /*0010*/ 	.word	0x00000000
	.align		4
        /*0014*/ 	.word	0xfffffffd
	.align		4
        /*0018*/ 	.word	0x00000000
	.align		4
        /*001c*/ 	.word	0xfffffffc


//--------------------- .nv.constant4             --------------------------
	.section	.nv.constant4,"a",@progbits
	.align	8
	.align		8
.nv.constant4:
        /*0000*/ 	.dword	__cudart_i2opi_f


//--------------------- .text._Z10FHT_kernelPfS_i --------------------------
	.section	.text._Z10FHT_kernelPfS_i,"ax",@progbits
	.align	128
        .global         _Z10FHT_kernelPfS_i
        .type           _Z10FHT_kernelPfS_i,@function
        .size           _Z10FHT_kernelPfS_i,(.L_x_16 - _Z10FHT_kernelPfS_i)
        .other          _Z10FHT_kernelPfS_i,@"STO_CUDA_ENTRY STV_DEFAULT"
_Z10FHT_kernelPfS_i:
.text._Z10FHT_kernelPfS_i:
[----:B------:R-:W0:Y:S01]  /*0000*/  LDC R1, c[0x0][0x37c] ;  /* 0x0000df00ff017b82 */ /* 0x000e220000000800 */
[----:B------:R-:W1:Y:S07]  /*0010*/  S2R R3, SR_TID.X ;  /* 0x0000000000037919 */ /* 0x000e6e0000002100 */
[----:B------:R-:W1:Y:S01]  /*0020*/  S2UR UR4, SR_CTAID.X ;  /* 0x00000000000479c3 */ /* 0x000e620000002500 */
[----:B------:R-:W2:Y:S01]  /*0030*/  LDCU UR10, c[0x0][0x390] ;  /* 0x00007200ff0a77ac */ /* 0x000ea20008000800 */
[----:B0-----:R-:W-:-:S06]  /*0040*/  VIADD R1, R1, 0xffffffe0 ;  /* 0xffffffe001017836 */ /* 0x001fcc0000000000 */
[----:B------:R-:W1:Y:S02]  /*0050*/  LDC R2, c[0x0][0x360] ;  /* 0x0000d800ff027b82 */ /* 0x000e640000000800 */
[----:B-1----:R-:W-:-:S05]  /*0060*/  IMAD R2, R2, UR4, R3 ;  /* 0x0000000402027c24 */ /* 0x002fca000f8e0203 */
[----:B--2---:R-:W-:-:S13]  /*0070*/  ISETP.GE.AND P0, PT, R2, UR10, PT ;  /* 0x0000000a02007c0c */ /* 0x004fda000bf06270 */
[----:B------:R-:W-:Y:S05]  /*0080*/  @P0 EXIT ;  /* 0x000000000000094d */ /* 0x000fea0003800000 */
[----:B------:R-:W-:Y:S01]  /*0090*/  UISETP.GE.AND UP0, UPT, UR10, 0x1, UPT ;  /* 0x000000010a00788c */ /* 0x000fe2000bf06270 */
[----:B------:R-:W-:Y:S01]  /*00a0*/  IMAD.MOV.U32 R3, RZ, RZ, RZ ;  /* 0x000000ffff037224 */ /* 0x000fe200078e00ff */
[----:B------:R-:W0:Y:S07]  /*00b0*/  LDCU.64 UR6, c[0x0][0x358] ;  /* 0x00006b00ff0677ac */ /* 0x000e2e0008000a00 */
[----:B------:R-:W-:Y:S05]  /*00c0*/  BRA.U !UP0, `(.L_x_0) ;  /* 0x0000000d08047547 */ /* 0x000fea000b800000 */
[----:B------:R-:W1:Y:S01]  /*00d0*/  I2F.F64 R10, R2 ;  /* 0x00000002000a7312 */ /* 0x000e620000201c00 */
[----:B------:R-:W-:Y:S01]  /*00e0*/  UMOV UR4, 0x54442d18 ;  /* 0x54442d1800047882 */ /* 0x000fe20000000000 */
[----:B------:R-:W-:Y:S01]  /*00f0*/  UMOV UR5, 0x401921fb ;  /* 0x401921fb00057882 */ /* 0x000fe20000000000 */
[----:B------:R-:W-:Y:S02]  /*0100*/  IMAD.MOV.U32 R3, RZ, RZ, RZ ;  /* 0x000000ffff037224 */ /* 0x000fe400078e00ff */
[----:B------:R-:W-:-:S03]  /*0110*/  IMAD.MOV.U32 R4, RZ, RZ, RZ ;  /* 0x000000ffff047224 */ /* 0x000fc600078e00ff */
[----:B------:R-:W2:Y:S01]  /*0120*/  I2F.F64.U32 R22, UR10 ;  /* 0x0000000a00167d12 */ /* 0x000ea20008201800 */
[----:B-1----:R-:W-:-:S11]  /*0130*/  DMUL R10, R10, UR4 ;  /* 0x000000040a0a7c28 */ /* 0x002fd60008000000 */
.L_x_9:
[----:B--2---:R-:W1:Y:S01]  /*0140*/  MUFU.RCP64H R7, R23 ;  /* 0x0000001700077308 */ /* 0x004e620000001800 */
[----:B------:R-:W-:Y:S01]  /*0150*/  IMAD.MOV.U32 R6, RZ, RZ, 0x1 ;  /* 0x00000001ff067424 */ /* 0x000fe200078e00ff */
[----:B------:R-:W-:Y:S06]  /*0160*/  BSSY.RECONVERGENT B0, `(.L_x_1) ;  /* 0x0000013000007945 */ /* 0x000fec0003800200 */
[----:B------:R-:W2:Y:S01]  /*0170*/  I2F.F64.U32 R12, R4 ;  /* 0x00000004000c7312 */ /* 0x000ea20000201800 */
[----:B-1----:R-:W-:Y:S02]  /*0180*/  DFMA R8, -R22, R6, 1 ;  /* 0x3ff000001608742b */ /* 0x002fe40000000106 */
[----:B--2---:R-:W-:-:S06]  /*0190*/  DMUL R12, R10, R12 ;  /* 0x0000000c0a0c7228 */ /* 0x004fcc0000000000 */
[----:B------:R-:W-:-:S08]  /*01a0*/  DFMA R8, R8, R8, R8 ;  /* 0x000000080808722b */ /* 0x000fd00000000008 */
[----:B------:R-:W-:Y:S01]  /*01b0*/  DFMA R8, R6, R8, R6 ;  /* 0x000000080608722b */ /* 0x000fe20000000006 */
[----:B------:R-:W-:-:S07]  /*01c0*/  FSETP.GEU.AND P1, PT, |R13|, 6.5827683646048100446e-37, PT ;  /* 0x036000000d00780b */ /* 0x000fce0003f2e200 */
[----:B------:R-:W-:-:S08]  /*01d0*/  DFMA R6, -R22, R8, 1 ;  /* 0x3ff000001606742b */ /* 0x000fd00000000108 */
[----:B------:R-:W-:-:S08]  /*01e0*/  DFMA R6, R8, R6, R8 ;  /* 0x000000060806722b */ /* 0x000fd00000000008 */
[----:B------:R-:W-:-:S08]  /*01f0*/  DMUL R8, R12, R6 ;  /* 0x000000060c087228 */ /* 0x000fd00000000000 */
[----:B------:R-:W-:-:S08]  /*0200*/  DFMA R14, -R22, R8, R12 ;  /* 0x00000008160e722b */ /* 0x000fd0000000010c */
[----:B------:R-:W-:-:S10]  /*0210*/  DFMA R6, R6, R14, R8 ;  /* 0x0000000e0606722b */ /* 0x000fd40000000008 */
[----:B------:R-:W-:-:S05]  /*0220*/  FFMA R0, RZ, R23, R7 ;  /* 0x00000017ff007223 */ /* 0x000fca0000000007 */
[----:B------:R-:W-:-:S13]  /*0230*/  FSETP.GT.AND P0, PT, |R0|, 1.469367938527859385e-39, PT ;  /* 0x001000000000780b */ /* 0x000fda0003f04200 */
[----:B------:R-:W-:Y:S05]  /*0240*/  @P0 BRA P1, `(.L_x_2) ;  /* 0x0000000000100947 */ /* 0x000fea0000800000 */
[----:B------:R-:W-:-:S07]  /*0250*/  MOV R0, 0x270 ;  /* 0x0000027000007802 */ /* 0x000fce0000000f00 */
[----:B0-----:R-:W-:Y:S05]  /*0260*/  CALL.REL.NOINC `($__internal_0_$__cuda_sm20_div_rn_f64_full) ;  /* 0x0000000800ac7944 */ /* 0x001fea0003c00000 */
[----:B------:R-:W-:Y:S02]  /*0270*/  IMAD.MOV.U32 R6, RZ, RZ, R16 ;  /* 0x000000ffff067224 */ /* 0x000fe400078e0010 */
[----:B------:R-:W-:-:S07]  /*0280*/  IMAD.MOV.U32 R7, RZ, RZ, R17 ;  /* 0x000000ffff077224 */ /* 0x000fce00078e0011 */
.L_x_2:
[----:B0-----:R-:W-:Y:S05]  /*0290*/  BSYNC.RECONVERGENT B0 ;  /* 0x0000000000007941 */ /* 0x001fea0003800200 */
.L_x_1:
[----:B------:R-:W0:Y:S02]  /*02a0*/  LDC.64 R12, c[0x0][0x380] ;  /* 0x0000e000ff0c7b82 */ /* 0x000e240000000a00 */
[----:B0-----:R-:W-:-:S06]  /*02b0*/  IMAD.WIDE.U32 R12, R4, 0x4, R12 ;  /* 0x00000004040c7825 */ /* 0x001fcc00078e000c */
[----:B------:R0:W5:Y:S01]  /*02c0*/  LDG.E R12, desc[UR6][R12.64] ;  /* 0x000000060c0c7981 */ /* 0x000162000c1e1900 */
[----:B------:R-:W1:Y:S01]  /*02d0*/  F2F.F32.F64 R9, R6 ;  /* 0x0000000600097310 */ /* 0x000e620000301000 */
[----:B------:R-:W-:Y:S01]  /*02e0*/  BSSY.RECONVERGENT B0, `(.L_x_3) ;  /* 0x0000042000007945 */ /* 0x000fe20003800200 */
[C---:B-1----:R-:W-:Y:S01]  /*02f0*/  FMUL R0, R9.reuse, 0.63661974668502807617 ;  /* 0x3f22f98309007820 */ /* 0x042fe20000400000 */
[----:B------:R-:W-:-:S05]  /*0300*/  FSETP.GE.AND P0, PT, |R9|, 105615, PT ;  /* 0x47ce47800900780b */ /* 0x000fca0003f06200 */
[----:B------:R-:W1:Y:S02]  /*0310*/  F2I.NTZ R0, R0 ;  /* 0x0000000000007305 */ /* 0x000e640000203100 */
[----:B-1----:R-:W-:Y:S01]  /*0320*/  I2FP.F32.S32 R8, R0 ;  /* 0x0000000000087245 */ /* 0x002fe20000201400 */
[----:B------:R-:W-:-:S04]  /*0330*/  IMAD.MOV.U32 R20, RZ, RZ, R0 ;  /* 0x000000ffff147224 */ /* 0x000fc800078e0000 */
[----:B------:R-:W-:-:S04]  /*0340*/  FFMA R5, R8, -1.5707962512969970703, R9 ;  /* 0xbfc90fda08057823 */ /* 0x000fc80000000009 */
[----:B------:R-:W-:-:S04]  /*0350*/  FFMA R5, R8, -7.5497894158615963534e-08, R5 ;  /* 0xb3a2216808057823 */ /* 0x000fc80000000005 */
[----:B------:R-:W-:-:S04]  /*0360*/  FFMA R19, R8, -5.3903029534742383927e-15, R5 ;  /* 0xa7c234c508137823 */ /* 0x000fc80000000005 */
[----:B------:R-:W-:Y:S01]  /*0370*/  IMAD.MOV.U32 R5, RZ, RZ, R19 ;  /* 0x000000ffff057224 */ /* 0x000fe200078e0013 */
[----:B0-----:R-:W-:Y:S06]  /*0380*/  @!P0 BRA `(.L_x_4) ;  /* 0x0000000000dc8947 */ /* 0x001fec0003800000 */
[----:B------:R-:W-:-:S13]  /*0390*/  FSETP.NEU.AND P0, PT, |R9|, +INF , PT ;  /* 0x7f8000000900780b */ /* 0x000fda0003f0d200 */
[----:B------:R-:W-:Y:S01]  /*03a0*/  @!P0 FMUL R5, RZ, R9 ;  /* 0x00000009ff058220 */ /* 0x000fe20000400000 */
[----:B------:R-:W-:Y:S01]  /*03b0*/  @!P0 IMAD.MOV.U32 R0, RZ, RZ, RZ ;  /* 0x000000ffff008224 */ /* 0x000fe200078e00ff */
[----:B------:R-:W-:Y:S06]  /*03c0*/  @!P0 BRA `(.L_x_4) ;  /* 0x0000000000cc8947 */ /* 0x000fec0003800000 */
[----:B------:R-:W-:Y:S01]  /*03d0*/  IMAD.SHL.U32 R5, R9, 0x100, RZ ;  /* 0x0000010009057824 */ /* 0x000fe200078e00ff */
[----:B------:R-:W0:Y:S01]  /*03e0*/  LDCU.64 UR8, c[0x4][URZ] ;  /* 0x01000000ff0877ac */ /* 0x000e220008000a00 */
[----:B------:R-:W-:Y:S02]  /*03f0*/  IMAD.MOV.U32 R8, RZ, RZ, RZ ;  /* 0x000000ffff087224 */ /* 0x000fe400078e00ff */
[----:B------:R-:W-:Y:S01]  /*0400*/  IMAD.MOV.U32 R0, RZ, RZ, R1 ;  /* 0x000000ffff007224 */ /* 0x000fe200078e0001 */
[----:B------:R-:W-:Y:S01]  /*0410*/  LOP3.LUT R13, R5, 0x80000000, RZ, 0xfc, !PT ;  /* 0x80000000050d7812 */ /* 0x000fe200078efcff */
[----:B------:R-:W-:Y:S01]  /*0420*/  UMOV UR5, URZ ;  /* 0x000000ff00057c82 */ /* 0x000fe20008000000 */
[----:B------:R-:W-:-:S05]  /*0430*/  UMOV UR4, URZ ;  /* 0x000000ff00047c82 */ /* 0x000fca0008000000 */
.L_x_5:
[----:B0-----:R-:W-:Y:S02]  /*0440*/  IMAD.U32 R14, RZ, RZ, UR8 ;  /* 0x00000008ff0e7e24 */ /* 0x001fe4000f8e00ff */
[----:B------:R-:W-:-:S05]  /*0450*/  IMAD.U32 R15, RZ, RZ, UR9 ;  /* 0x00000009ff0f7e24 */ /* 0x000fca000f8e00ff */
[----:B------:R-:W2:Y:S01]  /*0460*/  LDG.E.CONSTANT R6, desc[UR6][R14.64] ;  /* 0x000000060e067981 */ /* 0x000ea2000c1e9900 */
[----:B------:R-:W-:Y:S02]  /*0470*/  UIADD3 UR8, UP0, UPT, UR8, 0x4, URZ ;  /* 0x0000000408087890 */ /* 0x000fe4000ff1e0ff */
[----:B------:R-:W-:Y:S02]  /*0480*/  UIADD3 UR4, UPT, UPT, UR4, 0x1, URZ ;  /* 0x0000000104047890 */ /* 0x000fe4000fffe0ff */
[----:B------:R-:W-:Y:S02]  /*0490*/  UIADD3.X UR9, UPT, UPT, URZ, UR9, URZ, UP0, !UPT ;  /* 0x00000009ff097290 */ /* 0x000fe400087fe4ff */
[----:B------:R-:W-:Y:S01]  /*04a0*/  UISETP.NE.AND UP0, UPT, UR4, 0x6, UPT ;  /* 0x000000060400788c */ /* 0x000fe2000bf05270 */
[----:B--2---:R-:W-:-:S03]  /*04b0*/  IMAD.WIDE.U32 R6, R6, R13, RZ ;  /* 0x0000000d06067225 */ /* 0x004fc600078e00ff */
[----:B------:R-:W-:-:S04]  /*04c0*/  IADD3 R5, P0, PT, R6, R8, RZ ;  /* 0x0000000806057210 */ /* 0x000fc80007f1e0ff */
[----:B------:R-:W-:Y:S01]  /*04d0*/  IADD3.X R8, PT, PT, R7, UR5, RZ, P0, !PT ;  /* 0x0000000507087c10 */ /* 0x000fe200087fe4ff */
[----:B------:R0:W-:Y:S02]  /*04e0*/  STL [R0], R5 ;  /* 0x0000000500007387 */ /* 0x0001e40000100800 */
[----:B0-----:R-:W-:Y:S01]  /*04f0*/  VIADD R0, R0, 0x4 ;  /* 0x0000000400007836 */ /* 0x001fe20000000000 */
[----:B------:R-:W-:Y:S06]  /*0500*/  BRA.U UP0, `(.L_x_5) ;  /* 0xfffffffd00cc7547 */ /* 0x000fec000b83ffff */
[----:B------:R-:W-:Y:S01]  /*0510*/  SHF.R.U32.HI R7, RZ, 0x17, R9 ;  /* 0x00000017ff077819 */ /* 0x000fe20000011609 */
[----:B------:R0:W-:Y:S03]  /*0520*/  STL [R1+0x18], R8 ;  /* 0x0000180801007387 */ /* 0x0001e60000100800 */
[C---:B------:R-:W-:Y:S02]  /*0530*/  LOP3.LUT R0, R7.reuse, 0xe0, RZ, 0xc0, !PT ;  /* 0x000000e007007812 */ /* 0x040fe400078ec0ff */
[----:B------:R-:W-:-:S03]  /*0540*/  LOP3.LUT P0, RZ, R7, 0x1f, RZ, 0xc0, !PT ;  /* 0x0000001f07ff7812 */ /* 0x000fc6000780c0ff */
[----:B------:R-:W-:-:S05]  /*0550*/  VIADD R0, R0, 0xffffff80 ;  /* 0xffffff8000007836 */ /* 0x000fca0000000000 */
[----:B------:R-:W-:-:S05]  /*0560*/  SHF.R.U32.HI R0, RZ, 0x5, R0 ;  /* 0x00000005ff007819 */ /* 0x000fca0000011600 */
[----:B------:R-:W-:-:S05]  /*0570*/  IMAD R13, R0, -0x4, R1 ;  /* 0xfffffffc000d7824 */ /* 0x000fca00078e0201 */
[----:B------:R-:W2:Y:S04]  /*0580*/  LDL R0, [R13+0x18] ;  /* 0x000018000d007983 */ /* 0x000ea80000100800 */
[----:B------:R-:W2:Y:S04]  /*0590*/  LDL R5, [R13+0x14] ;  /* 0x000014000d057983 */ /* 0x000ea80000100800 */
[----:B------:R-:W3:Y:S01]  /*05a0*/  @P0 LDL R6, [R13+0x10] ;  /* 0x000010000d060983 */ /* 0x000ee20000100800 */
[----:B------:R-:W-:Y:S01]  /*05b0*/  LOP3.LUT R7, R7, 0x1f, RZ, 0xc0, !PT ;  /* 0x0000001f07077812 */ /* 0x000fe200078ec0ff */
[----:B------:R-:W-:Y:S01]  /*05c0*/  UMOV UR4, 0x54442d19 ;  /* 0x54442d1900047882 */ /* 0x000fe20000000000 */
[----:B------:R-:W-:-:S02]  /*05d0*/  UMOV UR5, 0x3bf921fb ;  /* 0x3bf921fb00057882 */ /* 0x000fc40000000000 */
[-C--:B--2---:R-:W-:Y:S02]  /*05e0*/  @P0 SHF.L.W.U32.HI R0, R5, R7.reuse, R0 ;  /* 0x0000000705000219 */ /* 0x084fe40000010e00 */
[----:B---3--:R-:W-:Y:S02]  /*05f0*/  @P0 SHF.L.W.U32.HI R5, R6, R7, R5 ;  /* 0x0000000706050219 */ /* 0x008fe40000010e05 */
[----:B------:R-:W-:Y:S02]  /*0600*/  ISETP.GE.AND P0, PT, R9, RZ, PT ;  /* 0x000000ff0900720c */ /* 0x000fe40003f06270 */
[C---:B------:R-:W-:Y:S01]  /*0610*/  SHF.L.W.U32.HI R6, R5.reuse, 0x2, R0 ;  /* 0x0000000205067819 */ /* 0x040fe20000010e00 */
[----:B------:R-:W-:-:S03]  /*0620*/  IMAD.SHL.U32 R5, R5, 0x4, RZ ;  /* 0x0000000405057824 */ /* 0x000fc600078e00ff */
[----:B------:R-:W-:-:S04]  /*0630*/  SHF.R.S32.HI R7, RZ, 0x1f, R6 ;  /* 0x0000001fff077819 */ /* 0x000fc80000011406 */
[C---:B------:R-:W-:Y:S02]  /*0640*/  LOP3.LUT R14, R7.reuse, R5, RZ, 0x3c, !PT ;  /* 0x00000005070e7212 */ /* 0x040fe400078e3cff */
[----:B------:R-:W-:Y:S02]  /*0650*/  LOP3.LUT R15, R7, R6, RZ, 0x3c, !PT ;  /* 0x00000006070f7212 */ /* 0x000fe400078e3cff */
[----:B------:R-:W-:Y:S02]  /*0660*/  SHF.R.U32.HI R5, RZ, 0x1e, R0 ;  /* 0x0000001eff057819 */ /* 0x000fe40000011600 */
[C---:B------:R-:W-:Y:S02]  /*0670*/  LOP3.LUT R7, R6.reuse, R9, RZ, 0x3c, !PT ;  /* 0x0000000906077212 */ /* 0x040fe400078e3cff */
[----:B------:R-:W1:Y:S01]  /*0680*/  I2F.F64.S64 R14, R14 ;  /* 0x0000000e000e7312 */ /* 0x000e620000301c00 */
[----:B------:R-:W-:Y:S02]  /*0690*/  LEA.HI R0, R6, R5, RZ, 0x1 ;  /* 0x0000000506007211 */ /* 0x000fe400078f08ff */
[----:B------:R-:W-:-:S03]  /*06a0*/  ISETP.GE.AND P1, PT, R7, RZ, PT ;  /* 0x000000ff0700720c */ /* 0x000fc60003f26270 */
[----:B------:R-:W-:-:S04]  /*06b0*/  IMAD.MOV R5, RZ, RZ, -R0 ;  /* 0x000000ffff057224 */ /* 0x000fc800078e0a00 */
[----:B------:R-:W-:Y:S01]  /*06c0*/  @!P0 IMAD.MOV.U32 R0, RZ, RZ, R5 ;  /* 0x000000ffff008224 */ /* 0x000fe200078e0005 */
[----:B-1----:R-:W-:-:S10]  /*06d0*/  DMUL R16, R14, UR4 ;  /* 0x000000040e107c28 */ /* 0x002fd40008000000 */
[----:B------:R-:W1:Y:S02]  /*06e0*/  F2F.F32.F64 R16, R16 ;  /* 0x0000001000107310 */ /* 0x000e640000301000 */
[----:B01----:R-:W-:-:S07]  /*06f0*/  FSEL R5, -R16, R16, !P1 ;  /* 0x0000001010057208 */ /* 0x003fce0004800100 */
.L_x_4:
[----:B------:R-:W-:Y:S05]  /*0700*/  BSYNC.RECONVERGENT B0 ;  /* 0x0000000000007941 */ /* 0x000fea0003800200 */
.L_x_3:
[----:B------:R-:W-:Y:S02]  /*0710*/  IMAD.MOV.U32 R16, RZ, RZ, 0x37cbac00 ;  /* 0x37cbac00ff107424 */ /* 0x000fe400078e00ff */
[----:B------:R-:W-:Y:S01]  /*0720*/  FMUL R7, R5, R5 ;  /* 0x0000000505077220 */ /* 0x000fe20000400000 */
[C---:B------:R-:W-:Y:S01]  /*0730*/  LOP3.LUT R8, R0.reuse, 0x1, RZ, 0xc0, !PT ;  /* 0x0000000100087812 */ /* 0x040fe200078ec0ff */
[----:B------:R-:W-:Y:S01]  /*0740*/  VIADD R0, R0, 0x1 ;  /* 0x0000000100007836 */ /* 0x000fe20000000000 */
[----:B------:R-:W-:Y:S01]  /*0750*/  BSSY.RECONVERGENT B0, `(.L_x_6) ;  /* 0x0000044000007945 */ /* 0x000fe20003800200 */
[----:B------:R-:W-:Y:S01]  /*0760*/  FFMA R6, R7, R16, -0.0013887860113754868507 ;  /* 0xbab607ed07067423 */ /* 0x000fe20000000010 */
[----:B------:R-:W-:Y:S01]  /*0770*/  IMAD.MOV.U32 R17, RZ, RZ, 0x3c0885e4 ;  /* 0x3c0885e4ff117424 */ /* 0x000fe200078e00ff */
[----:B------:R-:W-:Y:S01]  /*0780*/  ISETP.NE.U32.AND P0, PT, R8, 0x1, PT ;  /* 0x000000010800780c */ /* 0x000fe20003f05070 */
[----:B------:R-:W-:Y:S01]  /*0790*/  IMAD.MOV.U32 R18, RZ, RZ, 0x3e2aaaa8 ;  /* 0x3e2aaaa8ff127424 */ /* 0x000fe200078e00ff */
[----:B------:R-:W-:-:S02]  /*07a0*/  LOP3.LUT P1, RZ, R0, 0x2, RZ, 0xc0, !PT ;  /* 0x0000000200ff7812 */ /* 0x000fc4000782c0ff */
[----:B------:R-:W-:Y:S02]  /*07b0*/  FSEL R6, R6, -0.00019574658654164522886, P0 ;  /* 0xb94d415306067808 */ /* 0x000fe40000000000 */
[----:B------:R-:W-:Y:S02]  /*07c0*/  FSEL R8, R17, 0.041666727513074874878, !P0 ;  /* 0x3d2aaabb11087808 */ /* 0x000fe40004000000 */
[----:B------:R-:W-:Y:S02]  /*07d0*/  FSEL R0, R5, 1, !P0 ;  /* 0x3f80000005007808 */ /* 0x000fe40004000000 */
[----:B------:R-:W-:Y:S01]  /*07e0*/  FSEL R5, -R18, -0.4999999701976776123, !P0 ;  /* 0xbeffffff12057808 */ /* 0x000fe20004000100 */
[----:B------:R-:W-:Y:S01]  /*07f0*/  FFMA R6, R7, R6, R8 ;  /* 0x0000000607067223 */ /* 0x000fe20000000008 */
[----:B------:R-:W-:Y:S01]  /*0800*/  FSETP.GE.AND P0, PT, |R9|, 105615, PT ;  /* 0x47ce47800900780b */ /* 0x000fe20003f06200 */
[C---:B------:R-:W-:Y:S02]  /*0810*/  FFMA R13, R7.reuse, R0, RZ ;  /* 0x00000000070d7223 */ /* 0x040fe400000000ff */
[----:B------:R-:W-:-:S04]  /*0820*/  FFMA R5, R7, R6, R5 ;  /* 0x0000000607057223 */ /* 0x000fc80000000005 */
[----:B------:R-:W-:-:S04]  /*0830*/  FFMA R13, R13, R5, R0 ;  /* 0x000000050d0d7223 */ /* 0x000fc80000000000 */
[----:B------:R-:W-:Y:S02]  /*0840*/  @P1 FADD R13, RZ, -R13 ;  /* 0x8000000dff0d1221 */ /* 0x000fe40000000000 */
[----:B------:R-:W-:Y:S05]  /*0850*/  @!P0 BRA `(.L_x_7) ;  /* 0x0000000000cc8947 */ /* 0x000fea0003800000 */
[----:B------:R-:W-:-:S13]  /*0860*/  FSETP.NEU.AND P0, PT, |R9|, +INF , PT ;  /* 0x7f8000000900780b */ /* 0x000fda0003f0d200 */
[----:B------:R-:W-:Y:S01]  /*0870*/  @!P0 FMUL R19, RZ, R9 ;  /* 0x00000009ff138220 */ /* 0x000fe20000400000 */
[----:B------:R-:W-:Y:S01]  /*0880*/  @!P0 IMAD.MOV.U32 R20, RZ, RZ, RZ ;  /* 0x000000ffff148224 */ /* 0x000fe200078e00ff */
[----:B------:R-:W-:Y:S06]  /*0890*/  @!P0 BRA `(.L_x_7) ;  /* 0x0000000000bc8947 */ /* 0x000fec0003800000 */
[----:B------:R-:W0:Y:S01]  /*08a0*/  LDC.64 R6, c[0x4][RZ] ;  /* 0x01000000ff067b82 */ /* 0x000e220000000a00 */
[----:B------:R-:W-:Y:S01]  /*08b0*/  IMAD.SHL.U32 R8, R9, 0x100, RZ ;  /* 0x0000010009087824 */ /* 0x000fe200078e00ff */
[----:B------:R-:W-:Y:S01]  /*08c0*/  UMOV UR4, URZ ;  /* 0x000000ff00047c82 */ /* 0x000fe20008000000 */
[----:B------:R-:W-:Y:S02]  /*08d0*/  IMAD.MOV.U32 R0, RZ, RZ, RZ ;  /* 0x000000ffff007224 */ /* 0x000fe400078e00ff */
[----:B------:R-:W-:Y:S01]  /*08e0*/  IMAD.MOV.U32 R5, RZ, RZ, RZ ;  /* 0x000000ffff057224 */ /* 0x000fe200078e00ff */
[----:B------:R-:W-:-:S07]  /*08f0*/  LOP3.LUT R25, R8, 0x80000000, RZ, 0xfc, !PT ;  /* 0x8000000008197812 */ /* 0x000fce00078efcff */
.L_x_8:
[----:B0-----:R-:W-:-:S05]  /*0900*/  IMAD.WIDE.U32 R20, R5, 0x4, R6 ;  /* 0x0000000405147825 */ /* 0x001fca00078e0006 */
[----:B------:R-:W2:Y:S01]  /*0910*/  LDG.E.CONSTANT R14, desc[UR6][R20.64] ;  /* 0x00000006140e7981 */ /* 0x000ea2000c1e9900 */
[C---:B-1----:R-:W-:Y:S02]  /*0920*/  IMAD R8, R5.reuse, 0x4, R1 ;  /* 0x0000000405087824 */ /* 0x042fe400078e0201 */
[----:B------:R-:W-:-:S05]  /*0930*/  VIADD R5, R5, 0x1 ;  /* 0x0000000105057836 */ /* 0x000fca0000000000 */
[----:B------:R-:W-:Y:S01]  /*0940*/  ISETP.NE.AND P0, PT, R5, 0x6, PT ;  /* 0x000000060500780c */ /* 0x000fe20003f05270 */
[----:B--2---:R-:W-:-:S03]  /*0950*/  IMAD.WIDE.U32 R14, R14, R25, RZ ;  /* 0x000000190e0e7225 */ /* 0x004fc600078e00ff */
[----:B------:R-:W-:-:S04]  /*0960*/  IADD3 R19, P1, PT, R14, R0, RZ ;  /* 0x000000000e137210 */ /* 0x000fc80007f3e0ff */
[----:B------:R-:W-:Y:S01]  /*0970*/  IADD3.X R0, PT, PT, R15, UR4, RZ, P1, !PT ;  /* 0x000000040f007c10 */ /* 0x000fe20008ffe4ff */
[----:B------:R1:W-:Y:S04]  /*0980*/  STL [R8], R19 ;  /* 0x0000001308007387 */ /* 0x0003e80000100800 */
[----:B------:R-:W-:Y:S05]  /*0990*/  @P0 BRA `(.L_x_8) ;  /* 0xfffffffc00d80947 */ /* 0x000fea000383ffff */
[----:B-1----:R-:W-:Y:S01]  /*09a0*/  SHF.R.U32.HI R8, RZ, 0x17, R9 ;  /* 0x00000017ff087819 */ /* 0x002fe20000011609 */
        /* <DEDUP_REMOVED lines=11> */
[----:B------:R-:W-:Y:S01]  /*0a60*/  UMOV UR5, 0x3bf921fb ;  /* 0x3bf921fb00057882 */ /* 0x000fe20000000000 */
[----:B------:R-:W-:-:S02]  /*0a70*/  ISETP.GE.AND P1, PT, R9, RZ, PT ;  /* 0x000000ff0900720c */ /* 0x000fc40003f26270 */
[-C--:B--2---:R-:W-:Y:S02]  /*0a80*/  @P0 SHF.L.W.U32.HI R5, R6, R8.reuse, R5 ;  /* 0x0000000806050219 */ /* 0x084fe40000010e05 */
[----:B---3--:R-:W-:-:S04]  /*0a90*/  @P0 SHF.L.W.U32.HI R6, R7, R8, R6 ;  /* 0x0000000807060219 */ /* 0x008fc80000010e06 */
[C-C-:B------:R-:W-:Y:S01]  /*0aa0*/  SHF.L.W.U32.HI R8, R6.reuse, 0x2, R5.reuse ;  /* 0x0000000206087819 */ /* 0x140fe20000010e05 */
[----:B------:R-:W-:Y:S01]  /*0ab0*/  IMAD.SHL.U32 R6, R6, 0x4, RZ ;  /* 0x0000000406067824 */ /* 0x000fe200078e00ff */
[----:B------:R-:W-:Y:S02]  /*0ac0*/  SHF.R.U32.HI R5, RZ, 0x1e, R5 ;  /* 0x0000001eff057819 */ /* 0x000fe40000011605 */
[----:B------:R-:W-:Y:S02]  /*0ad0*/  SHF.R.S32.HI R7, RZ, 0x1f, R8 ;  /* 0x0000001fff077819 */ /* 0x000fe40000011408 */
[C---:B------:R-:W-:Y:S02]  /*0ae0*/  LEA.HI R20, R8.reuse, R5, RZ, 0x1 ;  /* 0x0000000508147211 */ /* 0x040fe400078f08ff */
[C---:B------:R-:W-:Y:S02]  /*0af0*/  LOP3.LUT R6, R7.reuse, R6, RZ, 0x3c, !PT ;  /* 0x0000000607067212 */ /* 0x040fe400078e3cff */
[----:B------:R-:W-:Y:S01]  /*0b00*/  LOP3.LUT R7, R7, R8, RZ, 0x3c, !PT ;  /* 0x0000000807077212 */ /* 0x000fe200078e3cff */
[----:B0-----:R-:W-:Y:S01]  /*0b10*/  IMAD.MOV R0, RZ, RZ, -R20 ;  /* 0x000000ffff007224 */ /* 0x001fe200078e0a14 */
[----:B------:R-:W-:-:S03]  /*0b20*/  LOP3.LUT R9, R8, R9, RZ, 0x3c, !PT ;  /* 0x0000000908097212 */ /* 0x000fc600078e3cff */
[----:B------:R-:W-:Y:S01]  /*0b30*/  @!P1 IMAD.MOV.U32 R20, RZ, RZ, R0 ;  /* 0x000000ffff149224 */ /* 0x000fe200078e0000 */
[----:B------:R-:W0:Y:S01]  /*0b40*/  I2F.F64.S64 R6, R6 ;  /* 0x0000000600067312 */ /* 0x000e220000301c00 */
[----:B------:R-:W-:Y:S01]  /*0b50*/  ISETP.GE.AND P0, PT, R9, RZ, PT ;  /* 0x000000ff0900720c */ /* 0x000fe20003f06270 */
[----:B0-----:R-:W-:-:S10]  /*0b60*/  DMUL R14, R6, UR4 ;  /* 0x00000004060e7c28 */ /* 0x001fd40008000000 */
[----:B------:R-:W0:Y:S02]  /*0b70*/  F2F.F32.F64 R14, R14 ;  /* 0x0000000e000e7310 */ /* 0x000e240000301000 */
[----:B0-----:R-:W-:-:S07]  /*0b80*/  FSEL R19, -R14, R14, !P0 ;  /* 0x0000000e0e137208 */ /* 0x001fce0004000100 */
.L_x_7:
[----:B------:R-:W-:Y:S05]  /*0b90*/  BSYNC.RECONVERGENT B0 ;  /* 0x0000000000007941 */ /* 0x000fea0003800200 */
.L_x_6:
[----:B------:R-:W-:Y:S01]  /*0ba0*/  FMUL R5, R19, R19 ;  /* 0x0000001313057220 */ /* 0x000fe20000400000 */
[C---:B------:R-:W-:Y:S01]  /*0bb0*/  LOP3.LUT R0, R20.reuse, 0x1, RZ, 0xc0, !PT ;  /* 0x0000000114007812 */ /* 0x040fe200078ec0ff */
[----:B------:R-:W0:Y:S01]  /*0bc0*/  LDCU UR4, c[0x0][0x390] ;  /* 0x00007200ff0477ac */ /* 0x000e220008000800 */
[----:B------:R-:W-:Y:S01]  /*0bd0*/  LOP3.LUT P1, RZ, R20, 0x2, RZ, 0xc0, !PT ;  /* 0x0000000214ff7812 */ /* 0x000fe2000782c0ff */
[----:B------:R-:W-:Y:S01]  /*0be0*/  FFMA R16, R5, R16, -0.0013887860113754868507 ;  /* 0xbab607ed05107423 */ /* 0x000fe20000000010 */
[----:B------:R-:W-:Y:S01]  /*0bf0*/  ISETP.NE.U32.AND P0, PT, R0, 0x1, PT ;  /* 0x000000010000780c */ /* 0x000fe20003f05070 */
[----:B------:R-:W-:-:S03]  /*0c00*/  VIADD R4, R4, 0x1 ;  /* 0x0000000104047836 */ /* 0x000fc60000000000 */
[----:B------:R-:W-:Y:S02]  /*0c10*/  FSEL R0, R17, 0.041666727513074874878, P0 ;  /* 0x3d2aaabb11007808 */ /* 0x000fe40000000000 */
[----:B------:R-:W-:Y:S02]  /*0c20*/  FSEL R16, R16, -0.00019574658654164522886, !P0 ;  /* 0xb94d415310107808 */ /* 0x000fe40004000000 */
[----:B------:R-:W-:-:S03]  /*0c30*/  FSEL R7, -R18, -0.4999999701976776123, P0 ;  /* 0xbeffffff12077808 */ /* 0x000fc60000000100 */
[----:B------:R-:W-:Y:S01]  /*0c40*/  FFMA R16, R5, R16, R0 ;  /* 0x0000001005107223 */ /* 0x000fe20000000000 */
[----:B------:R-:W-:-:S03]  /*0c50*/  FSEL R0, R19, 1, P0 ;  /* 0x3f80000013007808 */ /* 0x000fc60000000000 */
[C---:B------:R-:W-:Y:S01]  /*0c60*/  FFMA R7, R5.reuse, R16, R7 ;  /* 0x0000001005077223 */ /* 0x040fe20000000007 */
[----:B0-----:R-:W-:Y:S01]  /*0c70*/  ISETP.NE.AND P0, PT, R4, UR4, PT ;  /* 0x0000000404007c0c */ /* 0x001fe2000bf05270 */
[----:B------:R-:W-:-:S04]  /*0c80*/  FFMA R5, R5, R0, RZ ;  /* 0x0000000005057223 */ /* 0x000fc800000000ff */
[----:B------:R-:W-:-:S04]  /*0c90*/  FFMA R0, R5, R7, R0 ;  /* 0x0000000705007223 */ /* 0x000fc80000000000 */
[----:B------:R-:W-:-:S04]  /*0ca0*/  @P1 FADD R0, RZ, -R0 ;  /* 0x80000000ff001221 */ /* 0x000fc80000000000 */
[----:B------:R-:W-:-:S04]  /*0cb0*/  FADD R0, R13, R0 ;  /* 0x000000000d007221 */ /* 0x000fc80000000000 */
[----:B-----5:R-:W-:Y:S01]  /*0cc0*/  FFMA R3, R12, R0, R3 ;  /* 0x000000000c037223 */ /* 0x020fe20000000003 */
[----:B------:R-:W-:Y:S06]  /*0cd0*/  @P0 BRA `(.L_x_9) ;  /* 0xfffffff400180947 */ /* 0x000fec000383ffff */
.L_x_0:
[----:B------:R-:W1:Y:S02]  /*0ce0*/  LDC.64 R4, c[0x0][0x388] ;  /* 0x0000e200ff047b82 */ /* 0x000e640000000a00 */
[----:B-1----:R-:W-:-:S05]  /*0cf0*/  IMAD.WIDE R4, R2, 0x4, R4 ;  /* 0x0000000402047825 */ /* 0x002fca00078e0204 */
[----:B0-----:R-:W-:Y:S01]  /*0d00*/  STG.E desc[UR6][R4.64], R3 ;  /* 0x0000000304007986 */ /* 0x001fe2000c101906 */
[----:B------:R-:W-:Y:S05]  /*0d10*/  EXIT ;  /* 0x000000000000794d */ /* 0x000fea0003800000 */
        .weak           $__internal_0_$__cuda_sm20_div_rn_f64_full
        .type           $__internal_0_$__cuda_sm20_div_rn_f64_full,@function
        .size           $__internal_0_$__cuda_sm20_div_rn_f64_full,(.L_x_16 - $__internal_0_$__cuda_sm20_div_rn_f64_full)
$__internal_0_$__cuda_sm20_div_rn_f64_full:
[C---:B------:R-:W-:Y:S01]  /*0d20*/  FSETP.GEU.AND P0, PT, |R23|.reuse, 1.469367938527859385e-39, PT ;  /* 0x001000001700780b */ /* 0x040fe20003f0e200 */
[----:B------:R-:W-:Y:S01]  /*0d30*/  IMAD.MOV.U32 R16, RZ, RZ, 0x1 ;  /* 0x00000001ff107424 */ /* 0x000fe200078e00ff */
[----:B------:R-:W-:Y:S01]  /*0d40*/  LOP3.LUT R8, R23, 0x800fffff, RZ, 0xc0, !PT ;  /* 0x800fffff17087812 */ /* 0x000fe200078ec0ff */
[----:B------:R-:W-:Y:S01]  /*0d50*/  BSSY.RECONVERGENT B1, `(.L_x_10) ;  /* 0x0000054000017945 */ /* 0x000fe20003800200 */
[C---:B------:R-:W-:Y:S02]  /*0d60*/  FSETP.GEU.AND P2, PT, |R13|.reuse, 1.469367938527859385e-39, PT ;  /* 0x001000000d00780b */ /* 0x040fe40003f4e200 */
[----:B------:R-:W-:Y:S01]  /*0d70*/  LOP3.LUT R9, R8, 0x3ff00000, RZ, 0xfc, !PT ;  /* 0x3ff0000008097812 */ /* 0x000fe200078efcff */
[----:B------:R-:W-:Y:S01]  /*0d80*/  IMAD.MOV.U32 R8, RZ, RZ, R22 ;  /* 0x000000ffff087224 */ /* 0x000fe200078e0016 */
[----:B------:R-:W-:Y:S02]  /*0d90*/  LOP3.LUT R5, R13, 0x7ff00000, RZ, 0xc0, !PT ;  /* 0x7ff000000d057812 */ /* 0x000fe400078ec0ff */
[----:B------:R-:W-:-:S03]  /*0da0*/  LOP3.LUT R24, R23, 0x7ff00000, RZ, 0xc0, !PT ;  /* 0x7ff0000017187812 */ /* 0x000fc600078ec0ff */
[----:B------:R-:W-:Y:S01]  /*0db0*/  @!P0 DMUL R8, R22, 8.98846567431157953865e+307 ;  /* 0x7fe0000016088828 */ /* 0x000fe20000000000 */
[----:B------:R-:W-:-:S03]  /*0dc0*/  ISETP.GE.U32.AND P1, PT, R5, R24, PT ;  /* 0x000000180500720c */ /* 0x000fc60003f26070 */
[----:B------:R-:W-:Y:S01]  /*0dd0*/  @!P2 LOP3.LUT R6, R23, 0x7ff00000, RZ, 0xc0, !PT ;  /* 0x7ff000001706a812 */ /* 0x000fe200078ec0ff */
[----:B------:R-:W-:Y:S01]  /*0de0*/  @!P2 IMAD.MOV.U32 R20, RZ, RZ, RZ ;  /* 0x000000ffff14a224 */ /* 0x000fe200078e00ff */
[----:B------:R-:W0:Y:S02]  /*0df0*/  MUFU.RCP64H R17, R9 ;  /* 0x0000000900117308 */ /* 0x000e240000001800 */
[----:B------:R-:W-:Y:S01]  /*0e00*/  @!P2 ISETP.GE.U32.AND P3, PT, R5, R6, PT ;  /* 0x000000060500a20c */ /* 0x000fe20003f66070 */
[----:B------:R-:W-:Y:S01]  /*0e10*/  IMAD.MOV.U32 R6, RZ, RZ, 0x1ca00000 ;  /* 0x1ca00000ff067424 */ /* 0x000fe200078e00ff */
[----:B------:R-:W-:-:S04]  /*0e20*/  @!P0 LOP3.LUT R24, R9, 0x7ff00000, RZ, 0xc0, !PT ;  /* 0x7ff0000009188812 */ /* 0x000fc800078ec0ff */
[----:B------:R-:W-:Y:S01]  /*0e30*/  @!P2 SEL R7, R6, 0x63400000, !P3 ;  /* 0x634000000607a807 */ /* 0x000fe20005800000 */
[----:B------:R-:W-:-:S03]  /*0e40*/  VIADD R25, R24, 0xffffffff ;  /* 0xffffffff18197836 */ /* 0x000fc60000000000 */
[----:B------:R-:W-:-:S04]  /*0e50*/  @!P2 LOP3.LUT R7, R7, 0x80000000, R13, 0xf8, !PT ;  /* 0x800000000707a812 */ /* 0x000fc800078ef80d */
[----:B------:R-:W-:Y:S01]  /*0e60*/  @!P2 LOP3.LUT R21, R7, 0x100000, RZ, 0xfc, !PT ;  /* 0x001000000715a812 */ /* 0x000fe200078efcff */
[----:B0-----:R-:W-:Y:S01]  /*0e70*/  DFMA R14, R16, -R8, 1 ;  /* 0x3ff00000100e742b */ /* 0x001fe20000000808 */
[----:B------:R-:W-:-:S07]  /*0e80*/  IMAD.MOV.U32 R7, RZ, RZ, R5 ;  /* 0x000000ffff077224 */ /* 0x000fce00078e0005 */
[----:B------:R-:W-:-:S08]  /*0e90*/  DFMA R14, R14, R14, R14 ;  /* 0x0000000e0e0e722b */ /* 0x000fd0000000000e */
[----:B------:R-:W-:Y:S01]  /*0ea0*/  DFMA R16, R16, R14, R16 ;  /* 0x0000000e1010722b */ /* 0x000fe20000000010 */
[----:B------:R-:W-:Y:S01]  /*0eb0*/  SEL R15, R6, 0x63400000, !P1 ;  /* 0x63400000060f7807 */ /* 0x000fe20004800000 */
[----:B------:R-:W-:-:S03]  /*0ec0*/  IMAD.MOV.U32 R14, RZ, RZ, R12 ;  /* 0x000000ffff0e7224 */ /* 0x000fc600078e000c */
[----:B------:R-:W-:-:S03]  /*0ed0*/  LOP3.LUT R15, R15, 0x800fffff, R13, 0xf8, !PT ;  /* 0x800fffff0f0f7812 */ /* 0x000fc600078ef80d */
[----:B------:R-:W-:-:S03]  /*0ee0*/  DFMA R18, R16, -R8, 1 ;  /* 0x3ff000001012742b */ /* 0x000fc60000000808 */
[----:B------:R-:W-:-:S05]  /*0ef0*/  @!P2 DFMA R14, R14, 2, -R20 ;  /* 0x400000000e0ea82b */ /* 0x000fca0000000814 */
[----:B------:R-:W-:-:S05]  /*0f00*/  DFMA R16, R16, R18, R16 ;  /* 0x000000121010722b */ /* 0x000fca0000000010 */
[----:B------:R-:W-:-:S03]  /*0f10*/  @!P2 LOP3.LUT R7, R15, 0x7ff00000, RZ, 0xc0, !PT ;  /* 0x7ff000000f07a812 */ /* 0x000fc600078ec0ff */
[----:B------:R-:W-:Y:S02]  /*0f20*/  DMUL R18, R16, R14 ;  /* 0x0000000e10127228 */ /* 0x000fe40000000000 */
[----:B------:R-:W-:-:S05]  /*0f30*/  VIADD R20, R7, 0xffffffff ;  /* 0xffffffff07147836 */ /* 0x000fca0000000000 */
[----:B------:R-:W-:Y:S01]  /*0f40*/  ISETP.GT.U32.AND P0, PT, R20, 0x7feffffe, PT ;  /* 0x7feffffe1400780c */ /* 0x000fe20003f04070 */
[----:B------:R-:W-:-:S03]  /*0f50*/  DFMA R20, R18, -R8, R14 ;  /* 0x800000081214722b */ /* 0x000fc6000000000e */
[----:B------:R-:W-:-:S05]  /*0f60*/  ISETP.GT.U32.OR P0, PT, R25, 0x7feffffe, P0 ;  /* 0x7feffffe1900780c */ /* 0x000fca0000704470 */
[----:B------:R-:W-:-:S08]  /*0f70*/  DFMA R20, R16, R20, R18 ;  /* 0x000000141014722b */ /* 0x000fd00000000012 */
[----:B------:R-:W-:Y:S05]  /*0f80*/  @P0 BRA `(.L_x_11) ;  /* 0x00000000006c0947 */ /* 0x000fea0003800000 */
[----:B------:R-:W-:-:S04]  /*0f90*/  LOP3.LUT R12, R23, 0x7ff00000, RZ, 0xc0, !PT ;  /* 0x7ff00000170c7812 */ /* 0x000fc800078ec0ff */
[CC--:B------:R-:W-:Y:S02]  /*0fa0*/  VIADDMNMX R7, R5.reuse, -R12.reuse, 0xb9600000, !PT ;  /* 0xb960000005077446 */ /* 0x0c0fe4000780090c */
[----:B------:R-:W-:Y:S02]  /*0fb0*/  ISETP.GE.U32.AND P0, PT, R5, R12, PT ;  /* 0x0000000c0500720c */ /* 0x000fe40003f06070 */
[----:B------:R-:W-:Y:S02]  /*0fc0*/  VIMNMX R5, PT, PT, R7, 0x46a00000, PT ;  /* 0x46a0000007057848 */ /* 0x000fe40003fe0100 */
[----:B------:R-:W-:-:S05]  /*0fd0*/  SEL R6, R6, 0x63400000, !P0 ;  /* 0x6340000006067807 */ /* 0x000fca0004000000 */
[----:B------:R-:W-:Y:S02]  /*0fe0*/  IMAD.IADD R5, R5, 0x1, -R6 ;  /* 0x0000000105057824 */ /* 0x000fe400078e0a06 */
[----:B------:R-:W-:Y:S02]  /*0ff0*/  IMAD.MOV.U32 R6, RZ, RZ, RZ ;  /* 0x000000ffff067224 */ /* 0x000fe400078e00ff */
[----:B------:R-:W-:-:S06]  /*1000*/  VIADD R7, R5, 0x7fe00000 ;  /* 0x7fe0000005077836 */ /* 0x000fcc0000000000 */
[----:B------:R-:W-:-:S10]  /*1010*/  DMUL R16, R20, R6 ;  /* 0x0000000614107228 */ /* 0x000fd40000000000 */
[----:B------:R-:W-:-:S13]  /*1020*/  FSETP.GTU.AND P0, PT, |R17|, 1.469367938527859385e-39, PT ;  /* 0x001000001100780b */ /* 0x000fda0003f0c200 */
[----:B------:R-:W-:Y:S05]  /*1030*/  @P0 BRA `(.L_x_12) ;  /* 0x0000000000940947 */ /* 0x000fea0003800000 */
[----:B------:R-:W-:Y:S01]  /*1040*/  DFMA R8, R20, -R8, R14 ;  /* 0x800000081408722b */ /* 0x000fe2000000000e */
[----:B------:R-:W-:-:S09]  /*1050*/  IMAD.MOV.U32 R6, RZ, RZ, RZ ;  /* 0x000000ffff067224 */ /* 0x000fd200078e00ff */
[C---:B------:R-:W-:Y:S02]  /*1060*/  FSETP.NEU.AND P0, PT, R9.reuse, RZ, PT ;  /* 0x000000ff0900720b */ /* 0x040fe40003f0d000 */
[----:B------:R-:W-:-:S04]  /*1070*/  LOP3.LUT R13, R9, 0x80000000, R23, 0x48, !PT ;  /* 0x80000000090d7812 */ /* 0x000fc800078e4817 */
[----:B------:R-:W-:-:S07]  /*1080*/  LOP3.LUT R7, R13, R7, RZ, 0xfc, !PT ;  /* 0x000000070d077212 */ /* 0x000fce00078efcff */
[----:B------:R-:W-:Y:S05]  /*1090*/  @!P0 BRA `(.L_x_12) ;  /* 0x00000000007c8947 */ /* 0x000fea0003800000 */
[----:B------:R-:W-:Y:S01]  /*10a0*/  IMAD.MOV R9, RZ, RZ, -R5 ;  /* 0x000000ffff097224 */ /* 0x000fe200078e0a05 */
[----:B------:R-:W-:Y:S01]  /*10b0*/  DMUL.RP R6, R20, R6 ;  /* 0x0000000614067228 */ /* 0x000fe20000008000 */
[----:B------:R-:W-:Y:S01]  /*10c0*/  IMAD.MOV.U32 R8, RZ, RZ, RZ ;  /* 0x000000ffff087224 */ /* 0x000fe200078e00ff */
[----:B------:R-:W-:-:S05]  /*10d0*/  IADD3 R5, PT, PT, -R5, -0x43300000, RZ ;  /* 0xbcd0000005057810 */ /* 0x000fca0007ffe1ff */
[----:B------:R-:W-:-:S03]  /*10e0*/  DFMA R8, R16, -R8, R20 ;  /* 0x800000081008722b */ /* 0x000fc60000000014 */
[----:B------:R-:W-:-:S07]  /*10f0*/  LOP3.LUT R13, R7, R13, RZ, 0x3c, !PT ;  /* 0x0000000d070d7212 */ /* 0x000fce00078e3cff */
[----:B------:R-:W-:-:S04]  /*1100*/  FSETP.NEU.AND P0, PT, |R9|, R5, PT ;  /* 0x000000050900720b */ /* 0x000fc80003f0d200 */
[----:B------:R-:W-:Y:S02]  /*1110*/  FSEL R16, R6, R16, !P0 ;  /* 0x0000001006107208 */ /* 0x000fe40004000000 */
[----:B------:R-:W-:Y:S01]  /*1120*/  FSEL R17, R13, R17, !P0 ;  /* 0x000000110d117208 */ /* 0x000fe20004000000 */
[----:B------:R-:W-:Y:S06]  /*1130*/  BRA `(.L_x_12) ;  /* 0x0000000000547947 */ /* 0x000fec0003800000 */
.L_x_11:
[----:B------:R-:W-:-:S14]  /*1140*/  DSETP.NAN.AND P0, PT, R12, R12, PT ;  /* 0x0000000c0c00722a */ /* 0x000fdc0003f08000 */
[----:B------:R-:W-:Y:S05]  /*1150*/  @P0 BRA `(.L_x_13) ;  /* 0x0000000000440947 */ /* 0x000fea0003800000 */
[----:B------:R-:W-:-:S14]  /*1160*/  DSETP.NAN.AND P0, PT, R22, R22, PT ;  /* 0x000000161600722a */ /* 0x000fdc0003f08000 */
[----:B------:R-:W-:Y:S05]  /*1170*/  @P0 BRA `(.L_x_14) ;  /* 0x0000000000300947 */ /* 0x000fea0003800000 */
[----:B------:R-:W-:Y:S01]  /*1180*/  ISETP.NE.AND P0, PT, R7, R24, PT ;  /* 0x000000180700720c */ /* 0x000fe20003f05270 */
[----:B------:R-:W-:Y:S02]  /*1190*/  IMAD.MOV.U32 R16, RZ, RZ, 0x0 ;  /* 0x00000000ff107424 */ /* 0x000fe400078e00ff */
[----:B------:R-:W-:-:S10]  /*11a0*/  IMAD.MOV.U32 R17, RZ, RZ, -0x80000 ;  /* 0xfff80000ff117424 */ /* 0x000fd400078e00ff */
[----:B------:R-:W-:Y:S05]  /*11b0*/  @!P0 BRA `(.L_x_12) ;  /* 0x0000000000348947 */ /* 0x000fea0003800000 */
[----:B------:R-:W-:Y:S02]  /*11c0*/  ISETP.NE.AND P0, PT, R7, 0x7ff00000, PT ;  /* 0x7ff000000700780c */ /* 0x000fe40003f05270 */
[----:B------:R-:W-:Y:S02]  /*11d0*/  LOP3.LUT R17, R13, 0x80000000, R23, 0x48, !PT ;  /* 0x800000000d117812 */ /* 0x000fe400078e4817 */
[----:B------:R-:W-:-:S13]  /*11e0*/  ISETP.EQ.OR P0, PT, R24, RZ, !P0 ;  /* 0x000000ff1800720c */ /* 0x000fda0004702670 */
[----:B------:R-:W-:Y:S01]  /*11f0*/  @P0 LOP3.LUT R5, R17, 0x7ff00000, RZ, 0xfc, !PT ;  /* 0x7ff0000011050812 */ /* 0x000fe200078efcff */
[----:B------:R-:W-:Y:S02]  /*1200*/  @!P0 IMAD.MOV.U32 R16, RZ, RZ, RZ ;  /* 0x000000ffff108224 */ /* 0x000fe400078e00ff */
[----:B------:R-:W-:Y:S02]  /*1210*/  @P0 IMAD.MOV.U32 R16, RZ, RZ, RZ ;  /* 0x000000ffff100224 */ /* 0x000fe400078e00ff */
[----:B------:R-:W-:Y:S01]  /*1220*/  @P0 IMAD.MOV.U32 R17, RZ, RZ, R5 ;  /* 0x000000ffff110224 */ /* 0x000fe200078e0005 */
[----:B------:R-:W-:Y:S06]  /*1230*/  BRA `(.L_x_12) ;  /* 0x0000000000147947 */ /* 0x000fec0003800000 */
.L_x_14:
[----:B------:R-:W-:Y:S01]  /*1240*/  LOP3.LUT R17, R23, 0x80000, RZ, 0xfc, !PT ;  /* 0x0008000017117812 */ /* 0x000fe200078efcff */
[----:B------:R-:W-:Y:S01]  /*1250*/  IMAD.MOV.U32 R16, RZ, RZ, R22 ;  /* 0x000000ffff107224 */ /* 0x000fe200078e0016 */
[----:B------:R-:W-:Y:S06]  /*1260*/  BRA `(.L_x_12) ;  /* 0x0000000000087947 */ /* 0x000fec0003800000 */
.L_x_13:
[----:B------:R-:W-:Y:S01]  /*1270*/  LOP3.LUT R17, R13, 0x80000, RZ, 0xfc, !PT ;  /* 0x000800000d117812 */ /* 0x000fe200078efcff */
[----:B------:R-:W-:-:S07]  /*1280*/  IMAD.MOV.U32 R16, RZ, RZ, R12 ;  /* 0x000000ffff107224 */ /* 0x000fce00078e000c */
.L_x_12:
[----:B------:R-:W-:Y:S05]  /*1290*/  BSYNC.RECONVERGENT B1 ;  /* 0x0000000000017941 */ /* 0x000fea0003800200 */
.L_x_10:
[----:B------:R-:W-:Y:S02]  /*12a0*/  IMAD.MOV.U32 R6, RZ, RZ, R0 ;  /* 0x000000ffff067224 */ /* 0x000fe400078e0000 */
[----:B------:R-:W-:-:S04]  /*12b0*/  IMAD.MOV.U32 R7, RZ, RZ, 0x0 ;  /* 0x00000000ff077424 */ /* 0x000fc800078e00ff */
[----:B------:R-:W-:Y:S05]  /*12c0*/  RET.REL.NODEC R6 `(_Z10FHT_kernelPfS_i) ;  /* 0xffffffec064c7950 */ /* 0x000fea0003c3ffff */
.L_x_15:
[----:B------:R-:W-:-:S00]  /*12d0*/  BRA `(.L_x_15) ;  /* 0xfffffffc00fc7947 */ /* 0x000fc0000383ffff */
[----:B------:R-:W-:-:S00]  /*12e0*/  NOP ;  /* 0x0000000000007918 */ /* 0x000fc00000000000 */
        /* <DEDUP_REMOVED lines=9> */
.L_x_16:


//--------------------- .nv.global.init           --------------------------
	.section	.nv.global.init,"aw",@progbits
	.align	4
.nv.global.init:
	.type		__cudart_i2opi_f,@object
	.size		__cudart_i2opi_f,(.L_0 - __cudart_i2opi_f)
__cudart_i2opi_f:
        /*0000*/ 	.byte	0x41, 0x90, 0x43, 0x3c, 0x99, 0x95, 0x62, 0xdb, 0xc0, 0xdd, 0x34, 0xf5, 0xd1, 0x57, 0x27, 0xfc
        /*0010*/ 	.byte	0x29, 0x15, 0x44, 0x4e, 0x6e, 0x83, 0xf9, 0xa2
.L_0:


//--------------------- .nv.shared.reserved.0     --------------------------
	.section	.nv.shared.reserved.0,"aw",@nobits
	.weak		__nv_reservedSMEM_offset_0_alias
	.size		__nv_reservedSMEM_offset_0_alias, 0, 64
	.other		__nv_reservedSMEM_offset_0_alias,@"STO_CUDA_RESERVED_SHARED STV_DEFAULT"
__nv_reservedSMEM_offset_0_alias:
	.zero		0
	.zero		64


//--------------------- .nv.constant0._Z10FHT_kernelPfS_i --------------------------
	.section	.nv.constant0._Z10FHT_kernelPfS_i,"a",@progbits
	.sectionflags	@""
	.align	4
.nv.constant0._Z10FHT_kernelPfS_i:
	.zero		916


//--------------------- SYMBOLS --------------------------

	.type		.nv.reservedSmem.offset0,@object
	.size		.nv.reservedSmem.offset0,0x4
